//
// Generated by NVIDIA NVVM Compiler
//
// Compiler Build ID: CL-36424714
// Cuda compilation tools, release 13.0, V13.0.88
// Based on NVVM 20.0.0
//

.version 9.0
.target sm_100
.address_size 64

	// .globl	_Z14set_valid_maskPKffPii

.visible .entry _Z14set_valid_maskPKffPii(
	.param .u64 .ptr .align 1 _Z14set_valid_maskPKffPii_param_0,
	.param .f32 _Z14set_valid_maskPKffPii_param_1,
	.param .u64 .ptr .align 1 _Z14set_valid_maskPKffPii_param_2,
	.param .u32 _Z14set_valid_maskPKffPii_param_3
)
{
	.reg .pred 	%p<3>;
	.reg .b32 	%r<7>;
	.reg .b32 	%f<3>;
	.reg .b64 	%rd<8>;

	ld.param.u64 	%rd1, [_Z14set_valid_maskPKffPii_param_0];
	ld.param.f32 	%f1, [_Z14set_valid_maskPKffPii_param_1];
	ld.param.u64 	%rd2, [_Z14set_valid_maskPKffPii_param_2];
	ld.param.u32 	%r2, [_Z14set_valid_maskPKffPii_param_3];
	mov.u32 	%r3, %ctaid.x;
	mov.u32 	%r4, %ntid.x;
	mov.u32 	%r5, %tid.x;
	mad.lo.s32 	%r1, %r3, %r4, %r5;
	setp.ge.s32 	%p1, %r1, %r2;
	@%p1 bra 	$L__BB0_2;
	cvta.to.global.u64 	%rd3, %rd1;
	cvta.to.global.u64 	%rd4, %rd2;
	mul.wide.s32 	%rd5, %r1, 4;
	add.s64 	%rd6, %rd3, %rd5;
	ld.global.f32 	%f2, [%rd6];
	setp.gt.f32 	%p2, %f2, %f1;
	selp.u32 	%r6, 1, 0, %p2;
	add.s64 	%rd7, %rd4, %rd5;
	st.global.u32 	[%rd7], %r6;
$L__BB0_2:
	ret;

}


// ===== COMPILED SASS (sm_100) =====

	.target	sm_100

	.elftype	@"ET_EXEC"


//--------------------- .note.nv.tkinfo           --------------------------
	.section	.note.nv.tkinfo,"",@"SHT_NOTE"
	.sectionflags	@"SHF_NOTE_NV_TKINFO"
	.tkinfo
        /*0018*/ 	.word	0x00000002
        /*0030*/ 	.string	""
        /*0030*/ 	.string	"ptxas"
        /*0030*/ 	.string	"Cuda compilation tools, release 13.0, V13.0.88"
        /*0030*/ 	.string	"Build cuda_13.0.r13.0/compiler.36424714_0"
        /*0030*/ 	.string	"-arch sm_100 -m 64 "



//--------------------- .note.nv.cuinfo           --------------------------
	.section	.note.nv.cuinfo,"",@"SHT_NOTE"
	.sectionflags	@"SHF_NOTE_NV_CUINFO"
        /*0018*/ 	.short	0x0002
        /*001a*/ 	.short	0x0064
        /*001c*/ 	.short	0x0082
	.zero		2


//--------------------- .nv.info                  --------------------------
	.section	.nv.info,"",@"SHT_CUDA_INFO"
	.align	4


	//----- nvinfo : EIATTR_REGCOUNT
	.align		4
        /*0000*/ 	.byte	0x04, 0x2f
        /*0002*/ 	.short	(.L_1 - .L_0)
	.align		4
.L_0:
        /*0004*/ 	.word	index@(_Z14set_valid_maskPKffPii)
        /*0008*/ 	.word	0x0000000a


	//----- nvinfo : EIATTR_FRAME_SIZE
	.align		4
.L_1:
        /*000c*/ 	.byte	0x04, 0x11
        /*000e*/ 	.short	(.L_3 - .L_2)
	.align		4
.L_2:
        /*0010*/ 	.word	index@(_Z14set_valid_maskPKffPii)
        /*0014*/ 	.word	0x00000000


	//----- nvinfo : EIATTR_MIN_STACK_SIZE
	.align		4
.L_3:
        /*0018*/ 	.byte	0x04, 0x12
        /*001a*/ 	.short	(.L_5 - .L_4)
	.align		4
.L_4:
        /*001c*/ 	.word	index@(_Z14set_valid_maskPKffPii)
        /*0020*/ 	.word	0x00000000
.L_5:


//--------------------- .nv.compat                --------------------------
	.section	.nv.compat,"",@"SHT_CUDA_COMPAT_INFO"
	.align	4
        /*0000*/ 	.byte	0x02, 0x09, 0x00, 0x00, 0x02, 0x02, 0x01, 0x00, 0x02, 0x05, 0x05, 0x00, 0x03, 0x07, 0x01, 0x01
        /*0010*/ 	.byte	0x02, 0x03, 0x00, 0x00, 0x02, 0x06, 0x01, 0x00, 0x04, 0x0b, 0x08, 0x00, 0x09, 0x00, 0x00, 0x00
        /*0020*/ 	.byte	0x00, 0x00, 0x00, 0x00


//--------------------- .nv.info._Z14set_valid_maskPKffPii --------------------------
	.section	.nv.info._Z14set_valid_maskPKffPii,"",@"SHT_CUDA_INFO"
	.sectionflags	@""
	.align	4


	//----- nvinfo : EIATTR_CUDA_API_VERSION
	.align		4
        /*0000*/ 	.byte	0x04, 0x37
        /*0002*/ 	.short	(.L_7 - .L_6)
.L_6:
        /*0004*/ 	.word	0x00000082


	//----- nvinfo : EIATTR_KPARAM_INFO
	.align		4
.L_7:
        /*0008*/ 	.byte	0x04, 0x17
        /*000a*/ 	.short	(.L_9 - .L_8)
.L_8:
        /*000c*/ 	.word	0x00000000
        /*0010*/ 	.short	0x0003
        /*0012*/ 	.short	0x0018
        /*0014*/ 	.byte	0x00, 0xf0, 0x11, 0x00


	//----- nvinfo : EIATTR_KPARAM_INFO
	.align		4
.L_9:
        /*0018*/ 	.byte	0x04, 0x17
        /*001a*/ 	.short	(.L_11 - .L_10)
.L_10:
        /*001c*/ 	.word	0x00000000
        /*0020*/ 	.short	0x0002
        /*0022*/ 	.short	0x0010
        /*0024*/ 	.byte	0x00, 0xf5, 0x21, 0x00


	//----- nvinfo : EIATTR_KPARAM_INFO
	.align		4
.L_11:
        /*0028*/ 	.byte	0x04, 0x17
        /*002a*/ 	.short	(.L_13 - .L_12)
.L_12:
        /*002c*/ 	.word	0x00000000
        /*0030*/ 	.short	0x0001
        /*0032*/ 	.short	0x0008
        /*0034*/ 	.byte	0x00, 0xf0, 0x11, 0x00


	//----- nvinfo : EIATTR_KPARAM_INFO
	.align		4
.L_13:
        /*0038*/ 	.byte	0x04, 0x17
        /*003a*/ 	.short	(.L_15 - .L_14)
.L_14:
        /*003c*/ 	.word	0x00000000
        /*0040*/ 	.short	0x0000
        /*0042*/ 	.short	0x0000
        /*0044*/ 	.byte	0x00, 0xf5, 0x21, 0x00


	//----- nvinfo : EIATTR_SPARSE_MMA_MASK
	.align		4
.L_15:
        /*0048*/ 	.byte	0x03, 0x50
        /*004a*/ 	.short	0x0000


	//----- nvinfo : EIATTR_MAXREG_COUNT
	.align		4
        /*004c*/ 	.byte	0x03, 0x1b
        /*004e*/ 	.short	0x00ff


	//----- nvinfo : EIATTR_MERCURY_ISA_VERSION
	.align		4
        /*0050*/ 	.byte	0x03, 0x5f
        /*0052*/ 	.short	0x0101


	//----- nvinfo : EIATTR_VRC_CTA_INIT_COUNT
	.align		4
        /*0054*/ 	.byte	0x02, 0x4a
	.zero		1
	.zero		1


	//----- nvinfo : EIATTR_EXIT_INSTR_OFFSETS
	.align		4
        /*0058*/ 	.byte	0x04, 0x1c
        /*005a*/ 	.short	(.L_17 - .L_16)


	//   ....[0]....
.L_16:
        /*005c*/ 	.word	0x00000070


	//   ....[1]....
        /*0060*/ 	.word	0x00000120


	//----- nvinfo : EIATTR_CBANK_PARAM_SIZE
	.align		4
.L_17:
        /*0064*/ 	.byte	0x03, 0x19
        /*0066*/ 	.short	0x001c


	//----- nvinfo : EIATTR_PARAM_CBANK
	.align		4
        /*0068*/ 	.byte	0x04, 0x0a
        /*006a*/ 	.short	(.L_19 - .L_18)
	.align		4
.L_18:
        /*006c*/ 	.word	index@(.nv.constant0._Z14set_valid_maskPKffPii)
        /*0070*/ 	.short	0x0380
        /*0072*/ 	.short	0x001c


	//----- nvinfo : EIATTR_SW_WAR
	.align		4
.L_19:
        /*0074*/ 	.byte	0x04, 0x36
        /*0076*/ 	.short	(.L_21 - .L_20)
.L_20:
        /*0078*/ 	.word	0x00000008
.L_21:


//--------------------- .nv.callgraph             --------------------------
	.section	.nv.callgraph,"",@"SHT_CUDA_CALLGRAPH"
	.align	4
	.sectionentsize	8
	.align		4
        /*0000*/ 	.word	0x00000000
	.align		4
        /*0004*/ 	.word	0xffffffff
	.align		4
        /*0008*/ 	.word	0x00000000
	.align		4
        /*000c*/ 	.word	0xfffffffe
	.align		4
        /*0010*/ 	.word	0x00000000
	.align		4
        /*0014*/ 	.word	0xfffffffd
	.align		4
        /*0018*/ 	.word	0x00000000
	.align		4
        /*001c*/ 	.word	0xfffffffc


//--------------------- .text._Z14set_valid_maskPKffPii --------------------------
	.section	.text._Z14set_valid_maskPKffPii,"ax",@progbits
	.align	128
        .global         _Z14set_valid_maskPKffPii
        .type           _Z14set_valid_maskPKffPii,@function
        .size           _Z14set_valid_maskPKffPii,(.L_x_1 - _Z14set_valid_maskPKffPii)
        .other          _Z14set_valid_maskPKffPii,@"STO_CUDA_ENTRY STV_DEFAULT"
_Z14set_valid_maskPKffPii:
.text._Z14set_valid_maskPKffPii:
[----:B------:R-:W-:Y:S01]  /*0000*/  LDC R1, c[0x0][0x37c] ;  /* 0x0000df00ff017b82 */ /* 0x000fe20000000800 */
[----:B------:R-:W0:Y:S07]  /*0010*/  S2R R0, SR_TID.X ;  /* 0x0000000000007919 */ /* 0x000e2e0000002100 */
[----:B------:R-:W0:Y:S01]  /*0020*/  S2UR UR4, SR_CTAID.X ;  /* 0x00000000000479c3 */ /* 0x000e220000002500 */
[----:B------:R-:W1:Y:S07]  /*0030*/  LDCU UR5, c[0x0][0x398] ;  /* 0x00007300ff0577ac */ /* 0x000e6e0008000800 */
[----:B------:R-:W0:Y:S02]  /*0040*/  LDC R7, c[0x0][0x360] ;  /* 0x0000d800ff077b82 */ /* 0x000e240000000800 */
[----:B0-----:R-:W-:-:S05]  /*0050*/  IMAD R7, R7, UR4, R0 ;  /* 0x0000000407077c24 */ /* 0x001fca000f8e0200 */
[----:B-1----:R-:W-:-:S13]  /*0060*/  ISETP.GE.AND P0, PT, R7, UR5, PT ;  /* 0x0000000507007c0c */ /* 0x002fda000bf06270 */
[----:B------:R-:W-:Y:S05]  /*0070*/  @P0 EXIT ;  /* 0x000000000000094d */ /* 0x000fea0003800000 */
[----:B------:R-:W0:Y:S01]  /*0080*/  LDC.64 R2, c[0x0][0x380] ;  /* 0x0000e000ff027b82 */ /* 0x000e220000000a00 */
[----:B------:R-:W1:Y:S01]  /*0090*/  LDCU.64 UR4, c[0x0][0x358] ;  /* 0x00006b00ff0477ac */ /* 0x000e620008000a00 */
[----:B------:R-:W2:Y:S06]  /*00a0*/  LDCU UR6, c[0x0][0x388] ;  /* 0x00007100ff0677ac */ /* 0x000eac0008000800 */
[----:B------:R-:W3:Y:S01]  /*00b0*/  LDC.64 R4, c[0x0][0x390] ;  /* 0x0000e400ff047b82 */ /* 0x000ee20000000a00 */
[----:B0-----:R-:W-:-:S06]  /*00c0*/  IMAD.WIDE R2, R7, 0x4, R2 ;  /* 0x0000000407027825 */ /* 0x001fcc00078e0202 */
[----:B-1----:R-:W2:Y:S01]  /*00d0*/  LDG.E R2, desc[UR4][R2.64] ;  /* 0x0000000402027981 */ /* 0x002ea2000c1e1900 */
[----:B---3--:R-:W-:Y:S01]  /*00e0*/  IMAD.WIDE R4, R7, 0x4, R4 ;  /* 0x0000000407047825 */ /* 0x008fe200078e0204 */
[----:B--2---:R-:W-:-:S04]  /*00f0*/  FSETP.GT.AND P0, PT, R2, UR6, PT ;  /* 0x0000000602007c0b */ /* 0x004fc8000bf04000 */
[----:B------:R-:W-:-:S05]  /*0100*/  SEL R7, RZ, 0x1, !P0 ;  /* 0x00000001ff077807 */ /* 0x000fca0004000000 */
[----:B------:R-:W-:Y:S01]  /*0110*/  STG.E desc[UR4][R4.64], R7 ;  /* 0x0000000704007986 */ /* 0x000fe2000c101904 */
[----:B------:R-:W-:Y:S05]  /*0120*/  EXIT ;  /* 0x000000000000794d */ /* 0x000fea0003800000 */
.L_x_0:
[----:B------:R-:W-:-:S00]  /*0130*/  BRA `(.L_x_0) ;  /* 0xfffffffc00fc7947 */ /* 0x000fc0000383ffff */
[----:B------:R-:W-:-:S00]  /*0140*/  NOP ;  /* 0x0000000000007918 */ /* 0x000fc00000000000 */
        /* <DEDUP_REMOVED lines=11> */
.L_x_1:


//--------------------- .nv.shared.reserved.0     --------------------------
	.section	.nv.shared.reserved.0,"aw",@nobits
	.weak		__nv_reservedSMEM_offset_0_alias
	.size		__nv_reservedSMEM_offset_0_alias, 0, 64
	.other		__nv_reservedSMEM_offset_0_alias,@"STO_CUDA_RESERVED_SHARED STV_DEFAULT"
__nv_reservedSMEM_offset_0_alias:
	.zero		0
	.zero		64


//--------------------- .nv.constant0._Z14set_valid_maskPKffPii --------------------------
	.section	.nv.constant0._Z14set_valid_maskPKffPii,"a",@progbits
	.sectionflags	@""
	.align	4
.nv.constant0._Z14set_valid_maskPKffPii:
	.zero		924


//--------------------- SYMBOLS --------------------------

	.type		.nv.reservedSmem.offset0,@object
	.size		.nv.reservedSmem.offset0,0x4
